	.headerflags	@"EF_CUDA_TEXMODE_UNIFIED EF_CUDA_64BIT_ADDRESS EF_CUDA_ACCELERATORS EF_CUDA_SM90 EF_CUDA_VIRTUAL_SM(EF_CUDA_SM90)"
	.elftype	@"ET_EXEC"


//--------------------- .nv.info                  --------------------------
	.section	.nv.info,"",@"SHT_CUDA_INFO"
	.align	4


	//----- nvinfo : EIATTR_REGCOUNT
	.align		4
        /*0000*/ 	.byte	0x04, 0x2f
        /*0002*/ 	.short	(.L_1 - .L_0)
	.align		4
.L_0:
        /*0004*/ 	.word	index@(triton_poi_fused_cat_3)
        /*0008*/ 	.word	0x0000000a


	//----- nvinfo : EIATTR_MIN_STACK_SIZE
	.align		4
.L_1:
        /*000c*/ 	.byte	0x04, 0x12
        /*000e*/ 	.short	(.L_3 - .L_2)
	.align		4
.L_2:
        /*0010*/ 	.word	index@(triton_poi_fused_cat_3)
        /*0014*/ 	.word	0x00000000


	//----- nvinfo : EIATTR_FRAME_SIZE
	.align		4
.L_3:
        /*0018*/ 	.byte	0x04, 0x11
        /*001a*/ 	.short	(.L_5 - .L_4)
	.align		4
.L_4:
        /*001c*/ 	.word	index@(triton_poi_fused_cat_3)
        /*0020*/ 	.word	0x00000000


	//----- nvinfo : EIATTR_MIN_STACK_SIZE
	.align		4
.L_5:
        /*0024*/ 	.byte	0x04, 0x12
        /*0026*/ 	.short	(.L_7 - .L_6)
	.align		4
.L_6:
        /*0028*/ 	.word	index@(triton_poi_fused_cat_3)
        /*002c*/ 	.word	0x00000000
.L_7:


//--------------------- .nv.info.triton_poi_fused_cat_3 --------------------------
	.section	.nv.info.triton_poi_fused_cat_3,"",@"SHT_CUDA_INFO"
	.sectionflags	@""
	.align	4


	//----- nvinfo : EIATTR_CUDA_API_VERSION
	.align		4
        /*0000*/ 	.byte	0x04, 0x37
        /*0002*/ 	.short	(.L_9 - .L_8)
.L_8:
        /*0004*/ 	.word	0x0000007c


	//----- nvinfo : EIATTR_KPARAM_INFO
	.align		4
.L_9:
        /*0008*/ 	.byte	0x04, 0x17
        /*000a*/ 	.short	(.L_11 - .L_10)
.L_10:
        /*000c*/ 	.word	0x00000000
        /*0010*/ 	.short	0x0002
        /*0012*/ 	.short	0x0010
        /*0014*/ 	.byte	0x00, 0xf0, 0x11, 0x00


	//----- nvinfo : EIATTR_KPARAM_INFO
	.align		4
.L_11:
        /*0018*/ 	.byte	0x04, 0x17
        /*001a*/ 	.short	(.L_13 - .L_12)
.L_12:
        /*001c*/ 	.word	0x00000000
        /*0020*/ 	.short	0x0001
        /*0022*/ 	.short	0x0008
        /*0024*/ 	.byte	0x00, 0xf4, 0x21, 0x00


	//----- nvinfo : EIATTR_KPARAM_INFO
	.align		4
.L_13:
        /*0028*/ 	.byte	0x04, 0x17
        /*002a*/ 	.short	(.L_15 - .L_14)
.L_14:
        /*002c*/ 	.word	0x00000000
        /*0030*/ 	.short	0x0000
        /*0032*/ 	.short	0x0000
        /*0034*/ 	.byte	0x00, 0xf4, 0x21, 0x00


	//----- nvinfo : EIATTR_SPARSE_MMA_MASK
	.align		4
.L_15:
        /*0038*/ 	.byte	0x03, 0x50
        /*003a*/ 	.short	0x0000


	//----- nvinfo : EIATTR_MAXREG_COUNT
	.align		4
        /*003c*/ 	.byte	0x03, 0x1b
        /*003e*/ 	.short	0x00ff


	//----- nvinfo : EIATTR_EXIT_INSTR_OFFSETS
	.align		4
        /*0040*/ 	.byte	0x04, 0x1c
        /*0042*/ 	.short	(.L_17 - .L_16)


	//   ....[0]....
.L_16:
        /*0044*/ 	.word	0x00000120


	//----- nvinfo : EIATTR_REQNTID
	.align		4
.L_17:
        /*0048*/ 	.byte	0x04, 0x10
        /*004a*/ 	.short	(.L_19 - .L_18)
.L_18:
        /*004c*/ 	.word	0x00000080
        /*0050*/ 	.word	0x00000001
        /*0054*/ 	.word	0x00000001


	//----- nvinfo : EIATTR_CBANK_PARAM_SIZE
	.align		4
.L_19:
        /*0058*/ 	.byte	0x03, 0x19
        /*005a*/ 	.short	0x0014


	//----- nvinfo : EIATTR_PARAM_CBANK
	.align		4
        /*005c*/ 	.byte	0x04, 0x0a
        /*005e*/ 	.short	(.L_21 - .L_20)
	.align		4
.L_20:
        /*0060*/ 	.word	index@(.nv.constant0.triton_poi_fused_cat_3)
        /*0064*/ 	.short	0x0210
        /*0066*/ 	.short	0x0014


	//----- nvinfo : EIATTR_SW_WAR
	.align		4
.L_21:
        /*0068*/ 	.byte	0x04, 0x36
        /*006a*/ 	.short	(.L_23 - .L_22)
.L_22:
        /*006c*/ 	.word	0x00000008
.L_23:


//--------------------- .nv.callgraph             --------------------------
	.section	.nv.callgraph,"",@"SHT_CUDA_CALLGRAPH"
	.align	4
	.sectionentsize	8
	.align		4
        /*0000*/ 	.word	0x00000000
	.align		4
        /*0004*/ 	.word	0xffffffff
	.align		4
        /*0008*/ 	.word	0x00000000
	.align		4
        /*000c*/ 	.word	0xfffffffe
	.align		4
        /*0010*/ 	.word	0x00000000
	.align		4
        /*0014*/ 	.word	0xfffffffd
	.align		4
        /*0018*/ 	.word	0x00000000
	.align		4
        /*001c*/ 	.word	0xfffffffc


//--------------------- .text.triton_poi_fused_cat_3 --------------------------
	.section	.text.triton_poi_fused_cat_3,"ax",@progbits
	.align	128
        .global         triton_poi_fused_cat_3
        .type           triton_poi_fused_cat_3,@function
        .size           triton_poi_fused_cat_3,(.L_x_1 - triton_poi_fused_cat_3)
        .other          triton_poi_fused_cat_3,@"STO_CUDA_ENTRY STV_DEFAULT"
triton_poi_fused_cat_3:
.text.triton_poi_fused_cat_3:
[----:B------:R-:W-:Y:S01]  /*0000*/  LDC R1, c[0x0][0x28] ;  /* 0x00000a00ff017b82 */ /* 0x000fe20000000800 */
[----:B------:R-:W1:Y:S07]  /*0010*/  S2R R0, SR_TID.X ;  /* 0x0000000000007919 */ /* 0x000e6e0000002100 */
[----:B------:R-:W2:Y:S01]  /*0020*/  LDC.64 R2, c[0x0][0x210] ;  /* 0x00008400ff027b82 */ /* 0x000ea20000000a00 */
[----:B------:R-:W-:Y:S01]  /*0030*/  ULDC.64 UR4, c[0x0][0x208] ;  /* 0x0000820000047ab9 */ /* 0x000fe20000000a00 */
[----:B------:R-:W3:Y:S06]  /*0040*/  S2R R7, SR_CTAID.X ;  /* 0x0000000000077919 */ /* 0x000eec0000002500 */
[----:B------:R-:W4:Y:S01]  /*0050*/  LDC.64 R4, c[0x0][0x218] ;  /* 0x00008600ff047b82 */ /* 0x000f220000000a00 */
[----:B-1----:R-:W-:-:S05]  /*0060*/  LOP3.LUT R0, R0, 0x7f, RZ, 0xc0, !PT ;  /* 0x0000007f00007812 */ /* 0x002fca00078ec0ff */
[----:B---3--:R-:W-:-:S04]  /*0070*/  IMAD R7, R7, 0x80, R0 ;  /* 0x0000008007077824 */ /* 0x008fc800078e0200 */
[----:B--2---:R-:W-:-:S06]  /*0080*/  IMAD.WIDE R2, R7, 0x4, R2 ;  /* 0x0000000407027825 */ /* 0x004fcc00078e0202 */
[----:B------:R-:W2:Y:S01]  /*0090*/  LDG.E R3, desc[UR4][R2.64] ;  /* 0x0000000402037981 */ /* 0x000ea2000c1e1900 */
[----:B------:R-:W-:-:S04]  /*00a0*/  SHF.R.S32.HI R0, RZ, 0x1f, R7 ;  /* 0x0000001fff007819 */ /* 0x000fc80000011407 */
[----:B------:R-:W-:-:S04]  /*00b0*/  LEA.HI R0, R0, R7, RZ, 0xd ;  /* 0x0000000700007211 */ /* 0x000fc800078f68ff */
[----:B------:R-:W-:Y:S02]  /*00c0*/  LOP3.LUT R6, R0, 0xffffe000, RZ, 0xc0, !PT ;  /* 0xffffe00000067812 */ /* 0x000fe400078ec0ff */
[----:B------:R-:W-:-:S03]  /*00d0*/  SHF.R.S32.HI R0, RZ, 0xd, R0 ;  /* 0x0000000dff007819 */ /* 0x000fc60000011400 */
[----:B------:R-:W-:-:S04]  /*00e0*/  IMAD.IADD R7, R7, 0x1, -R6 ;  /* 0x0000000107077824 */ /* 0x000fc800078e0a06 */
[----:B------:R-:W-:-:S04]  /*00f0*/  IMAD R7, R0, 0x6000, R7 ;  /* 0x0000600000077824 */ /* 0x000fc800078e0207 */
[----:B----4-:R-:W-:-:S05]  /*0100*/  IMAD.WIDE R4, R7, 0x4, R4 ;  /* 0x0000000407047825 */ /* 0x010fca00078e0204 */
[----:B--2---:R-:W-:Y:S01]  /*0110*/  STG.E desc[UR4][R4.64], R3 ;  /* 0x0000000304007986 */ /* 0x004fe2000c101904 */
[----:B------:R-:W-:Y:S05]  /*0120*/  EXIT ;  /* 0x000000000000794d */ /* 0x000fea0003800000 */
.L_x_0:
[----:B------:R-:W-:-:S00]  /*0130*/  BRA `(.L_x_0) ;  /* 0xfffffffc00fc7947 */ /* 0x000fc0000383ffff */
[----:B------:R-:W-:-:S00]  /*0140*/  NOP ;  /* 0x0000000000007918 */ /* 0x000fc00000000000 */
        /* <DEDUP_REMOVED lines=11> */
.L_x_1:


//--------------------- .nv.constant0.triton_poi_fused_cat_3 --------------------------
	.section	.nv.constant0.triton_poi_fused_cat_3,"a",@progbits
	.sectionflags	@""
	.align	4
.nv.constant0.triton_poi_fused_cat_3:
	.zero		548
